	.headerflags	@"EF_CUDA_TEXMODE_UNIFIED EF_CUDA_64BIT_ADDRESS EF_CUDA_ACCELERATORS EF_CUDA_SM90 EF_CUDA_VIRTUAL_SM(EF_CUDA_SM90)"
	.elftype	@"ET_EXEC"


//--------------------- .nv.info                  --------------------------
	.section	.nv.info,"",@"SHT_CUDA_INFO"
	.align	4


	//----- nvinfo : EIATTR_REGCOUNT
	.align		4
        /*0000*/ 	.byte	0x04, 0x2f
        /*0002*/ 	.short	(.L_3 - .L_2)
	.align		4
.L_2:
        /*0004*/ 	.word	index@(triton_poi_fused__native_batch_norm_legit_no_training_leaky_relu_4)
        /*0008*/ 	.word	0x00000012


	//----- nvinfo : EIATTR_MIN_STACK_SIZE
	.align		4
.L_3:
        /*000c*/ 	.byte	0x04, 0x12
        /*000e*/ 	.short	(.L_5 - .L_4)
	.align		4
.L_4:
        /*0010*/ 	.word	index@(triton_poi_fused__native_batch_norm_legit_no_training_leaky_relu_4)
        /*0014*/ 	.word	0x00000000


	//----- nvinfo : EIATTR_FRAME_SIZE
	.align		4
.L_5:
        /*0018*/ 	.byte	0x04, 0x11
        /*001a*/ 	.short	(.L_7 - .L_6)
	.align		4
.L_6:
        /*001c*/ 	.word	index@(triton_poi_fused__native_batch_norm_legit_no_training_leaky_relu_4)
        /*0020*/ 	.word	0x00000000


	//----- nvinfo : EIATTR_MIN_STACK_SIZE
	.align		4
.L_7:
        /*0024*/ 	.byte	0x04, 0x12
        /*0026*/ 	.short	(.L_9 - .L_8)
	.align		4
.L_8:
        /*0028*/ 	.word	index@(triton_poi_fused__native_batch_norm_legit_no_training_leaky_relu_4)
        /*002c*/ 	.word	0x00000000
.L_9:


//--------------------- .nv.info.triton_poi_fused__native_batch_norm_legit_no_training_leaky_relu_4 --------------------------
	.section	.nv.info.triton_poi_fused__native_batch_norm_legit_no_training_leaky_relu_4,"",@"SHT_CUDA_INFO"
	.sectionflags	@""
	.align	4


	//----- nvinfo : EIATTR_CUDA_API_VERSION
	.align		4
        /*0000*/ 	.byte	0x04, 0x37
        /*0002*/ 	.short	(.L_11 - .L_10)
.L_10:
        /*0004*/ 	.word	0x0000007c


	//----- nvinfo : EIATTR_KPARAM_INFO
	.align		4
.L_11:
        /*0008*/ 	.byte	0x04, 0x17
        /*000a*/ 	.short	(.L_13 - .L_12)
.L_12:
        /*000c*/ 	.word	0x00000000
        /*0010*/ 	.short	0x0006
        /*0012*/ 	.short	0x0030
        /*0014*/ 	.byte	0x00, 0xf0, 0x11, 0x00


	//----- nvinfo : EIATTR_KPARAM_INFO
	.align		4
.L_13:
        /*0018*/ 	.byte	0x04, 0x17
        /*001a*/ 	.short	(.L_15 - .L_14)
.L_14:
        /*001c*/ 	.word	0x00000000
        /*0020*/ 	.short	0x0005
        /*0022*/ 	.short	0x0028
        /*0024*/ 	.byte	0x00, 0xf4, 0x21, 0x00


	//----- nvinfo : EIATTR_KPARAM_INFO
	.align		4
.L_15:
        /*0028*/ 	.byte	0x04, 0x17
        /*002a*/ 	.short	(.L_17 - .L_16)
.L_16:
        /*002c*/ 	.word	0x00000000
        /*0030*/ 	.short	0x0004
        /*0032*/ 	.short	0x0020
        /*0034*/ 	.byte	0x00, 0xf4, 0x21, 0x00


	//----- nvinfo : EIATTR_KPARAM_INFO
	.align		4
.L_17:
        /*0038*/ 	.byte	0x04, 0x17
        /*003a*/ 	.short	(.L_19 - .L_18)
.L_18:
        /*003c*/ 	.word	0x00000000
        /*0040*/ 	.short	0x0003
        /*0042*/ 	.short	0x0018
        /*0044*/ 	.byte	0x00, 0xf4, 0x21, 0x00


	//----- nvinfo : EIATTR_KPARAM_INFO
	.align		4
.L_19:
        /*0048*/ 	.byte	0x04, 0x17
        /*004a*/ 	.short	(.L_21 - .L_20)
.L_20:
        /*004c*/ 	.word	0x00000000
        /*0050*/ 	.short	0x0002
        /*0052*/ 	.short	0x0010
        /*0054*/ 	.byte	0x00, 0xf4, 0x21, 0x00


	//----- nvinfo : EIATTR_KPARAM_INFO
	.align		4
.L_21:
        /*0058*/ 	.byte	0x04, 0x17
        /*005a*/ 	.short	(.L_23 - .L_22)
.L_22:
        /*005c*/ 	.word	0x00000000
        /*0060*/ 	.short	0x0001
        /*0062*/ 	.short	0x0008
        /*0064*/ 	.byte	0x00, 0xf4, 0x21, 0x00


	//----- nvinfo : EIATTR_KPARAM_INFO
	.align		4
.L_23:
        /*0068*/ 	.byte	0x04, 0x17
        /*006a*/ 	.short	(.L_25 - .L_24)
.L_24:
        /*006c*/ 	.word	0x00000000
        /*0070*/ 	.short	0x0000
        /*0072*/ 	.short	0x0000
        /*0074*/ 	.byte	0x00, 0xf4, 0x21, 0x00


	//----- nvinfo : EIATTR_SPARSE_MMA_MASK
	.align		4
.L_25:
        /*0078*/ 	.byte	0x03, 0x50
        /*007a*/ 	.short	0x0000


	//----- nvinfo : EIATTR_MAXREG_COUNT
	.align		4
        /*007c*/ 	.byte	0x03, 0x1b
        /*007e*/ 	.short	0x00ff


	//----- nvinfo : EIATTR_EXIT_INSTR_OFFSETS
	.align		4
        /*0080*/ 	.byte	0x04, 0x1c
        /*0082*/ 	.short	(.L_27 - .L_26)


	//   ....[0]....
.L_26:
        /*0084*/ 	.word	0x00000320


	//   ....[1]....
        /*0088*/ 	.word	0x00000340


	//----- nvinfo : EIATTR_REQNTID
	.align		4
.L_27:
        /*008c*/ 	.byte	0x04, 0x10
        /*008e*/ 	.short	(.L_29 - .L_28)
.L_28:
        /*0090*/ 	.word	0x00000080
        /*0094*/ 	.word	0x00000001
        /*0098*/ 	.word	0x00000001


	//----- nvinfo : EIATTR_CBANK_PARAM_SIZE
	.align		4
.L_29:
        /*009c*/ 	.byte	0x03, 0x19
        /*009e*/ 	.short	0x0034


	//----- nvinfo : EIATTR_PARAM_CBANK
	.align		4
        /*00a0*/ 	.byte	0x04, 0x0a
        /*00a2*/ 	.short	(.L_31 - .L_30)
	.align		4
.L_30:
        /*00a4*/ 	.word	index@(.nv.constant0.triton_poi_fused__native_batch_norm_legit_no_training_leaky_relu_4)
        /*00a8*/ 	.short	0x0210
        /*00aa*/ 	.short	0x0034


	//----- nvinfo : EIATTR_SW_WAR
	.align		4
.L_31:
        /*00ac*/ 	.byte	0x04, 0x36
        /*00ae*/ 	.short	(.L_33 - .L_32)
.L_32:
        /*00b0*/ 	.word	0x00000008
.L_33:


//--------------------- .nv.callgraph             --------------------------
	.section	.nv.callgraph,"",@"SHT_CUDA_CALLGRAPH"
	.align	4
	.sectionentsize	8
	.align		4
        /*0000*/ 	.word	0x00000000
	.align		4
        /*0004*/ 	.word	0xffffffff
	.align		4
        /*0008*/ 	.word	0x00000000
	.align		4
        /*000c*/ 	.word	0xfffffffe
	.align		4
        /*0010*/ 	.word	0x00000000
	.align		4
        /*0014*/ 	.word	0xfffffffd
	.align		4
        /*0018*/ 	.word	0x00000000
	.align		4
        /*001c*/ 	.word	0xfffffffc


//--------------------- .nv.constant4             --------------------------
	.section	.nv.constant4,"a",@progbits
	.align	8
	.align		8
.nv.constant4:
        /*0000*/ 	.dword	_$_str
	.align		8
        /*0008*/ 	.dword	_$_str_$_2


//--------------------- .text.triton_poi_fused__native_batch_norm_legit_no_training_leaky_relu_4 --------------------------
	.section	.text.triton_poi_fused__native_batch_norm_legit_no_training_leaky_relu_4,"ax",@progbits
	.align	128
        .global         triton_poi_fused__native_batch_norm_legit_no_training_leaky_relu_4
        .type           triton_poi_fused__native_batch_norm_legit_no_training_leaky_relu_4,@function
        .size           triton_poi_fused__native_batch_norm_legit_no_training_leaky_relu_4,(.L_x_1 - triton_poi_fused__native_batch_norm_legit_no_training_leaky_relu_4)
        .other          triton_poi_fused__native_batch_norm_legit_no_training_leaky_relu_4,@"STO_CUDA_ENTRY STV_DEFAULT"
triton_poi_fused__native_batch_norm_legit_no_training_leaky_relu_4:
.text.triton_poi_fused__native_batch_norm_legit_no_training_leaky_relu_4:
[----:B------:R-:W0:Y:S01]  /*0000*/  LDC R1, c[0x0][0x28] ;  /* 0x00000a00ff017b82 */ /* 0x000e220000000800 */
[----:B------:R-:W1:Y:S07]  /*0010*/  S2R R0, SR_TID.X ;  /* 0x0000000000007919 */ /* 0x000e6e0000002100 */
[----:B------:R-:W2:Y:S01]  /*0020*/  LDC.64 R6, c[0x0][0x228] ;  /* 0x00008a00ff067b82 */ /* 0x000ea20000000a00 */
[----:B------:R-:W-:Y:S01]  /*0030*/  CS2R R14, SRZ ;  /* 0x00000000000e7805 */ /* 0x000fe2000001ff00 */
[----:B------:R-:W-:Y:S01]  /*0040*/  ULDC.64 UR4, c[0x0][0x208] ;  /* 0x0000820000047ab9 */ /* 0x000fe20000000a00 */
[----:B------:R-:W3:Y:S05]  /*0050*/  S2R R3, SR_CTAID.X ;  /* 0x0000000000037919 */ /* 0x000eea0000002500 */
[----:B------:R-:W4:Y:S08]  /*0060*/  LDC.64 R4, c[0x0][0x220] ;  /* 0x00008800ff047b82 */ /* 0x000f300000000a00 */
[----:B------:R-:W5:Y:S08]  /*0070*/  LDC.64 R8, c[0x0][0x230] ;  /* 0x00008c00ff087b82 */ /* 0x000f700000000a00 */
[----:B------:R-:W5:Y:S01]  /*0080*/  LDC.64 R10, c[0x0][0x238] ;  /* 0x00008e00ff0a7b82 */ /* 0x000f620000000a00 */
[----:B-1----:R-:W-:-:S02]  /*0090*/  LOP3.LUT R0, R0, 0x7f, RZ, 0xc0, !PT ;  /* 0x0000007f00007812 */ /* 0x002fc400078ec0ff */
[----:B---3--:R-:W-:Y:S02]  /*00a0*/  SHF.R.S32.HI R2, RZ, 0x18, R3 ;  /* 0x00000018ff027819 */ /* 0x008fe40000011403 */
[----:B------:R-:W-:Y:S02]  /*00b0*/  LEA R0, R3, R0, 0x7 ;  /* 0x0000000003007211 */ /* 0x000fe400078e38ff */
[----:B------:R-:W-:Y:S02]  /*00c0*/  SGXT R3, R2, 0x1 ;  /* 0x000000010203781a */ /* 0x000fe40000000200 */
[----:B------:R-:W-:Y:S02]  /*00d0*/  ISETP.GE.AND P0, PT, R0, 0x800, PT ;  /* 0x000008000000780c */ /* 0x000fe40003f06270 */
[----:B------:R-:W-:-:S04]  /*00e0*/  LEA.HI R3, R3, R0, RZ, 0x4 ;  /* 0x0000000003037211 */ /* 0x000fc800078f20ff */
[----:B------:R-:W-:-:S04]  /*00f0*/  SHF.R.S32.HI R3, RZ, 0x4, R3 ;  /* 0x00000004ff037819 */ /* 0x000fc80000011403 */
[----:B------:R-:W-:-:S04]  /*0100*/  LEA.HI R2, R3, R3, RZ, 0x5 ;  /* 0x0000000303027211 */ /* 0x000fc800078f28ff */
[----:B------:R-:W-:-:S04]  /*0110*/  LOP3.LUT R2, R2, 0xffffffe0, RZ, 0xc0, !PT ;  /* 0xffffffe002027812 */ /* 0x000fc800078ec0ff */
[----:B------:R-:W-:Y:S02]  /*0120*/  IADD3 R13, R3, -R2, RZ ;  /* 0x80000002030d7210 */ /* 0x000fe40007ffe0ff */
[----:B------:R-:W1:Y:S03]  /*0130*/  LDC.64 R2, c[0x0][0x218] ;  /* 0x00008600ff027b82 */ /* 0x000e660000000a00 */
[----:B--2---:R-:W-:-:S05]  /*0140*/  IMAD.WIDE R6, R13, 0x4, R6 ;  /* 0x000000040d067825 */ /* 0x004fca00078e0206 */
[----:B------:R5:W2:Y:S01]  /*0150*/  @!P0 LDG.E.EL R14, desc[UR4][R6.64] ;  /* 0x00000004060e8981 */ /* 0x000aa2000c2e1900 */
[----:B------:R-:W-:Y:S01]  /*0160*/  HFMA2.MMA R12, -RZ, RZ, 0, 0 ;  /* 0x00000000ff0c7435 */ /* 0x000fe200000001ff */
[----:B----4-:R-:W-:-:S05]  /*0170*/  IMAD.WIDE R4, R13, 0x4, R4 ;  /* 0x000000040d047825 */ /* 0x010fca00078e0204 */
[----:B------:R-:W3:Y:S01]  /*0180*/  @!P0 LDG.E.EL R15, desc[UR4][R4.64] ;  /* 0x00000004040f8981 */ /* 0x000ee2000c2e1900 */
[----:B-----5:R-:W-:-:S04]  /*0190*/  IMAD.WIDE R6, R13, 0x4, R8 ;  /* 0x000000040d067825 */ /* 0x020fc800078e0208 */
[----:B-1----:R-:W-:-:S04]  /*01a0*/  IMAD.WIDE R2, R0, 0x4, R2 ;  /* 0x0000000400027825 */ /* 0x002fc800078e0202 */
[----:B0-----:R-:W-:Y:S01]  /*01b0*/  IMAD.WIDE R8, R13, 0x4, R10 ;  /* 0x000000040d087825 */ /* 0x001fe200078e020a */
[----:B------:R0:W3:Y:S01]  /*01c0*/  @!P0 LDG.E R12, desc[UR4][R2.64] ;  /* 0x00000004020c8981 */ /* 0x0000e2000c1e1900 */
[----:B------:R-:W-:-:S06]  /*01d0*/  CS2R R10, SRZ ;  /* 0x00000000000a7805 */ /* 0x000fcc000001ff00 */
[----:B------:R-:W4:Y:S04]  /*01e0*/  @!P0 LDG.E.EL R10, desc[UR4][R6.64] ;  /* 0x00000004060a8981 */ /* 0x000f28000c2e1900 */
[----:B------:R-:W4:Y:S01]  /*01f0*/  @!P0 LDG.E.EL R11, desc[UR4][R8.64] ;  /* 0x00000004080b8981 */ /* 0x000f22000c2e1900 */
[----:B0-----:R-:W-:Y:S01]  /*0200*/  MOV R2, 0x3e800000 ;  /* 0x3e80000000027802 */ /* 0x001fe20000000f00 */
[----:B--2---:R-:W-:-:S04]  /*0210*/  FADD R14, R14, 9.9999997473787516356e-06 ;  /* 0x3727c5ac0e0e7421 */ /* 0x004fc80000000000 */
[----:B------:R-:W0:Y:S02]  /*0220*/  MUFU.SQRT R13, R14 ;  /* 0x0000000e000d7308 */ /* 0x000e240000002000 */
[C---:B0-----:R-:W-:Y:S02]  /*0230*/  FSETP.GT.AND P1, PT, R13.reuse, 8.50705917302346158658e+37, PT ;  /* 0x7e8000000d00780b */ /* 0x041fe40003f24000 */
[----:B------:R-:W-:-:S11]  /*0240*/  FSETP.GEU.AND P2, PT, R13, 1.175494350822287508e-38, PT ;  /* 0x008000000d00780b */ /* 0x000fd60003f4e000 */
[----:B------:R-:W-:-:S04]  /*0250*/  @P1 FMUL R13, R13, 0.25 ;  /* 0x3e8000000d0d1820 */ /* 0x000fc80000400000 */
[----:B------:R-:W-:-:S06]  /*0260*/  @!P2 FMUL R13, R13, 16777216 ;  /* 0x4b8000000d0da820 */ /* 0x000fcc0000400000 */
[----:B------:R-:W0:Y:S01]  /*0270*/  MUFU.RCP R13, R13 ;  /* 0x0000000d000d7308 */ /* 0x000e220000001000 */
[----:B------:R-:W-:Y:S01]  /*0280*/  FSEL R2, R2, 1, P1 ;  /* 0x3f80000002027808 */ /* 0x000fe20000800000 */
[----:B---3--:R-:W-:-:S04]  /*0290*/  FADD R12, -R15, R12 ;  /* 0x0000000c0f0c7221 */ /* 0x008fc80000000100 */
[----:B------:R-:W-:-:S04]  /*02a0*/  @!P2 FMUL R2, R2, 16777216 ;  /* 0x4b8000000202a820 */ /* 0x000fc80000400000 */
[----:B0-----:R-:W-:Y:S02]  /*02b0*/  FMUL R5, R13, R2 ;  /* 0x000000020d057220 */ /* 0x001fe40000400000 */
[----:B------:R-:W0:Y:S02]  /*02c0*/  LDC.64 R2, c[0x0][0x210] ;  /* 0x00008400ff027b82 */ /* 0x000e240000000a00 */
[----:B------:R-:W-:-:S04]  /*02d0*/  FMUL R12, R12, R5 ;  /* 0x000000050c0c7220 */ /* 0x000fc80000400000 */
[----:B----4-:R-:W-:-:S05]  /*02e0*/  FFMA R11, R12, R10, R11 ;  /* 0x0000000a0c0b7223 */ /* 0x010fca000000000b */
[----:B------:R-:W-:Y:S01]  /*02f0*/  FSETP.GT.AND P1, PT, R11, RZ, PT ;  /* 0x000000ff0b00720b */ /* 0x000fe20003f24000 */
[----:B0-----:R-:W-:-:S12]  /*0300*/  IMAD.WIDE R2, R0, 0x4, R2 ;  /* 0x0000000400027825 */ /* 0x001fd800078e0202 */
[----:B------:R-:W-:Y:S01]  /*0310*/  @!P1 FMUL R11, R11, 0.20000000298023223877 ;  /* 0x3e4ccccd0b0b9820 */ /* 0x000fe20000400000 */
[----:B------:R-:W-:Y:S06]  /*0320*/  @P0 EXIT ;  /* 0x000000000000094d */ /* 0x000fec0003800000 */
[----:B------:R-:W-:Y:S01]  /*0330*/  STG.E desc[UR4][R2.64], R11 ;  /* 0x0000000b02007986 */ /* 0x000fe2000c101904 */
[----:B------:R-:W-:Y:S05]  /*0340*/  EXIT ;  /* 0x000000000000794d */ /* 0x000fea0003800000 */
.L_x_0:
[----:B------:R-:W-:-:S00]  /*0350*/  BRA `(.L_x_0) ;  /* 0xfffffffc00fc7947 */ /* 0x000fc0000383ffff */
[----:B------:R-:W-:-:S00]  /*0360*/  NOP ;  /* 0x0000000000007918 */ /* 0x000fc00000000000 */
        /* <DEDUP_REMOVED lines=9> */
.L_x_1:


//--------------------- .nv.global.init           --------------------------
	.section	.nv.global.init,"aw",@progbits
.nv.global.init:
	.type		_$_str,@object
	.size		_$_str,(_$_str_$_2 - _$_str)
_$_str:
        /*0000*/ 	.byte	0x5f, 0x5f, 0x43, 0x55, 0x44, 0x41, 0x5f, 0x46, 0x54, 0x5a, 0x00
	.type		_$_str_$_2,@object
	.size		_$_str_$_2,(.L_1 - _$_str_$_2)
_$_str_$_2:
        /*000b*/ 	.byte	0x5f, 0x5f, 0x43, 0x55, 0x44, 0x41, 0x5f, 0x50, 0x52, 0x45, 0x43, 0x5f, 0x53, 0x51, 0x52, 0x54
        /*001b*/ 	.byte	0x00
.L_1:


//--------------------- .nv.constant0.triton_poi_fused__native_batch_norm_legit_no_training_leaky_relu_4 --------------------------
	.section	.nv.constant0.triton_poi_fused__native_batch_norm_legit_no_training_leaky_relu_4,"a",@progbits
	.sectionflags	@""
	.align	4
.nv.constant0.triton_poi_fused__native_batch_norm_legit_no_training_leaky_relu_4:
	.zero		580
